//
// Generated by NVIDIA NVVM Compiler
//
// Compiler Build ID: CL-36424714
// Cuda compilation tools, release 13.0, V13.0.88
// Based on NVVM 20.0.0
//

.version 9.0
.target sm_100
.address_size 64

	// .globl	_Z14hello_from_gpuv
.extern .func  (.param .b32 func_retval0) vprintf
(
	.param .b64 vprintf_param_0,
	.param .b64 vprintf_param_1
)
;
.global .align 1 .b8 $str[24] = {72, 101, 108, 108, 111, 32, 102, 114, 111, 109, 32, 71, 80, 85, 32, 116, 104, 114, 101, 97, 100, 33, 10};

.visible .entry _Z14hello_from_gpuv()
{
	.reg .b32 	%r<3>;
	.reg .b64 	%rd<3>;

	mov.u64 	%rd1, $str;
	cvta.global.u64 	%rd2, %rd1;
	{ // callseq 0, 0
	.param .b64 param0;
	st.param.b64 	[param0], %rd2;
	.param .b64 param1;
	st.param.b64 	[param1], 0;
	.param .b32 retval0;
	call.uni (retval0), 
	vprintf, 
	(
	param0, 
	param1
	);
	ld.param.b32 	%r1, [retval0];
	} // callseq 0
	ret;

}


// ===== COMPILED SASS (sm_100) =====

	.target	sm_100

	.elftype	@"ET_EXEC"


//--------------------- .note.nv.tkinfo           --------------------------
	.section	.note.nv.tkinfo,"",@"SHT_NOTE"
	.sectionflags	@"SHF_NOTE_NV_TKINFO"
	.tkinfo
        /*0018*/ 	.word	0x00000002
        /*0030*/ 	.string	""
        /*0030*/ 	.string	"ptxas"
        /*0030*/ 	.string	"Cuda compilation tools, release 13.0, V13.0.88"
        /*0030*/ 	.string	"Build cuda_13.0.r13.0/compiler.36424714_0"
        /*0030*/ 	.string	"-arch sm_100 -m 64 "



//--------------------- .note.nv.cuinfo           --------------------------
	.section	.note.nv.cuinfo,"",@"SHT_NOTE"
	.sectionflags	@"SHF_NOTE_NV_CUINFO"
        /*0018*/ 	.short	0x0002
        /*001a*/ 	.short	0x0064
        /*001c*/ 	.short	0x0082
	.zero		2


//--------------------- .nv.info                  --------------------------
	.section	.nv.info,"",@"SHT_CUDA_INFO"
	.align	4


	//----- nvinfo : EIATTR_REGCOUNT
	.align		4
        /*0000*/ 	.byte	0x04, 0x2f
        /*0002*/ 	.short	(.L_2 - .L_1)
	.align		4
.L_1:
        /*0004*/ 	.word	index@(_Z14hello_from_gpuv)
        /*0008*/ 	.word	0x00000018


	//----- nvinfo : EIATTR_FRAME_SIZE
	.align		4
.L_2:
        /*000c*/ 	.byte	0x04, 0x11
        /*000e*/ 	.short	(.L_4 - .L_3)
	.align		4
.L_3:
        /*0010*/ 	.word	index@(_Z14hello_from_gpuv)
        /*0014*/ 	.word	0x00000000


	//----- nvinfo : EIATTR_MIN_STACK_SIZE
	.align		4
.L_4:
        /*0018*/ 	.byte	0x04, 0x12
        /*001a*/ 	.short	(.L_6 - .L_5)
	.align		4
.L_5:
        /*001c*/ 	.word	index@(_Z14hello_from_gpuv)
        /*0020*/ 	.word	0x00000000
.L_6:


//--------------------- .nv.compat                --------------------------
	.section	.nv.compat,"",@"SHT_CUDA_COMPAT_INFO"
	.align	4
        /*0000*/ 	.byte	0x02, 0x09, 0x00, 0x00, 0x02, 0x02, 0x01, 0x00, 0x02, 0x05, 0x05, 0x00, 0x03, 0x07, 0x01, 0x01
        /*0010*/ 	.byte	0x02, 0x03, 0x00, 0x00, 0x02, 0x06, 0x01, 0x00, 0x04, 0x0b, 0x08, 0x00, 0x09, 0x00, 0x00, 0x00
        /*0020*/ 	.byte	0x00, 0x00, 0x00, 0x00


//--------------------- .nv.info._Z14hello_from_gpuv --------------------------
	.section	.nv.info._Z14hello_from_gpuv,"",@"SHT_CUDA_INFO"
	.sectionflags	@""
	.align	4


	//----- nvinfo : EIATTR_CUDA_API_VERSION
	.align		4
        /*0000*/ 	.byte	0x04, 0x37
        /*0002*/ 	.short	(.L_8 - .L_7)
.L_7:
        /*0004*/ 	.word	0x00000082


	//----- nvinfo : EIATTR_SPARSE_MMA_MASK
	.align		4
.L_8:
        /*0008*/ 	.byte	0x03, 0x50
        /*000a*/ 	.short	0x0000


	//----- nvinfo : EIATTR_MAXREG_COUNT
	.align		4
        /*000c*/ 	.byte	0x03, 0x1b
        /*000e*/ 	.short	0x00ff


	//----- nvinfo : EIATTR_EXTERNS
	.align		4
        /*0010*/ 	.byte	0x04, 0x0f
        /*0012*/ 	.short	(.L_10 - .L_9)


	//   ....[0]....
	.align		4
.L_9:
        /*0014*/ 	.word	index@(vprintf)


	//----- nvinfo : EIATTR_MERCURY_ISA_VERSION
	.align		4
.L_10:
        /*0018*/ 	.byte	0x03, 0x5f
        /*001a*/ 	.short	0x0101


	//----- nvinfo : EIATTR_VRC_CTA_INIT_COUNT
	.align		4
        /*001c*/ 	.byte	0x02, 0x4a
	.zero		1
	.zero		1


	//----- nvinfo : EIATTR_SYSCALL_OFFSETS
	.align		4
        /*0020*/ 	.byte	0x04, 0x46
        /*0022*/ 	.short	(.L_12 - .L_11)


	//   ....[0]....
.L_11:
        /*0024*/ 	.word	0x00000080


	//----- nvinfo : EIATTR_EXIT_INSTR_OFFSETS
	.align		4
.L_12:
        /*0028*/ 	.byte	0x04, 0x1c
        /*002a*/ 	.short	(.L_14 - .L_13)


	//   ....[0]....
.L_13:
        /*002c*/ 	.word	0x00000090


	//----- nvinfo : EIATTR_SW_WAR
	.align		4
.L_14:
        /*0030*/ 	.byte	0x04, 0x36
        /*0032*/ 	.short	(.L_16 - .L_15)
.L_15:
        /*0034*/ 	.word	0x00000008
.L_16:


//--------------------- .nv.callgraph             --------------------------
	.section	.nv.callgraph,"",@"SHT_CUDA_CALLGRAPH"
	.align	4
	.sectionentsize	8
	.align		4
        /*0000*/ 	.word	0x00000000
	.align		4
        /*0004*/ 	.word	0xffffffff
	.align		4
        /*0008*/ 	.word	index@(_Z14hello_from_gpuv)
	.align		4
        /*000c*/ 	.word	index@(vprintf)
	.align		4
        /*0010*/ 	.word	0x00000000
	.align		4
        /*0014*/ 	.word	0xfffffffe
	.align		4
        /*0018*/ 	.word	0x00000000
	.align		4
        /*001c*/ 	.word	0xfffffffd
	.align		4
        /*0020*/ 	.word	0x00000000
	.align		4
        /*0024*/ 	.word	0xfffffffc


//--------------------- .nv.constant4             --------------------------
	.section	.nv.constant4,"a",@progbits
	.align	8
	.align		8
.nv.constant4:
        /*0000*/ 	.dword	vprintf
	.align		8
        /*0008*/ 	.dword	$str


//--------------------- .text._Z14hello_from_gpuv --------------------------
	.section	.text._Z14hello_from_gpuv,"ax",@progbits
	.align	128
        .global         _Z14hello_from_gpuv
        .type           _Z14hello_from_gpuv,@function
        .size           _Z14hello_from_gpuv,(.L_x_2 - _Z14hello_from_gpuv)
        .other          _Z14hello_from_gpuv,@"STO_CUDA_ENTRY STV_DEFAULT"
_Z14hello_from_gpuv:
.text._Z14hello_from_gpuv:
[----:B------:R-:W0:Y:S01]  /*0000*/  LDC R1, c[0x0][0x37c] ;  /* 0x0000df00ff017b82 */ /* 0x000e220000000800 */
[----:B------:R-:W-:Y:S01]  /*0010*/  MOV R0, 0x0 ;  /* 0x0000000000007802 */ /* 0x000fe20000000f00 */
[----:B------:R-:W1:Y:S01]  /*0020*/  LDCU.64 UR4, c[0x4][0x8] ;  /* 0x01000100ff0477ac */ /* 0x000e620008000a00 */
[----:B------:R-:W-:-:S05]  /*0030*/  CS2R R6, SRZ ;  /* 0x0000000000067805 */ /* 0x000fca000001ff00 */
[----:B------:R2:W3:Y:S01]  /*0040*/  LDC.64 R2, c[0x4][R0] ;  /* 0x0100000000027b82 */ /* 0x0004e20000000a00 */
[----:B-1----:R-:W-:Y:S02]  /*0050*/  IMAD.U32 R4, RZ, RZ, UR4 ;  /* 0x00000004ff047e24 */ /* 0x002fe4000f8e00ff */
[----:B--2---:R-:W-:-:S07]  /*0060*/  IMAD.U32 R5, RZ, RZ, UR5 ;  /* 0x00000005ff057e24 */ /* 0x004fce000f8e00ff */
[----:B------:R-:W-:-:S07]  /*0070*/  LEPC R20, `(.L_x_0) ;  /* 0x000000001014794e */ /* 0x000fce0000000000 */
[----:B0--3--:R-:W-:Y:S05]  /*0080*/  CALL.ABS.NOINC R2 ;  /* 0x0000000002007343 */ /* 0x009fea0003c00000 */
.L_x_0:
[----:B------:R-:W-:Y:S05]  /*0090*/  EXIT ;  /* 0x000000000000794d */ /* 0x000fea0003800000 */
.L_x_1:
[----:B------:R-:W-:-:S00]  /*00a0*/  BRA `(.L_x_1) ;  /* 0xfffffffc00fc7947 */ /* 0x000fc0000383ffff */
[----:B------:R-:W-:-:S00]  /*00b0*/  NOP ;  /* 0x0000000000007918 */ /* 0x000fc00000000000 */
        /* <DEDUP_REMOVED lines=12> */
.L_x_2:


//--------------------- .nv.global.init           --------------------------
	.section	.nv.global.init,"aw",@progbits
.nv.global.init:
	.type		$str,@object
	.size		$str,(.L_0 - $str)
$str:
        /*0000*/ 	.byte	0x48, 0x65, 0x6c, 0x6c, 0x6f, 0x20, 0x66, 0x72, 0x6f, 0x6d, 0x20, 0x47, 0x50, 0x55, 0x20, 0x74
        /*0010*/ 	.byte	0x68, 0x72, 0x65, 0x61, 0x64, 0x21, 0x0a, 0x00
.L_0:


//--------------------- .nv.shared.reserved.0     --------------------------
	.section	.nv.shared.reserved.0,"aw",@nobits
	.weak		__nv_reservedSMEM_offset_0_alias
	.size		__nv_reservedSMEM_offset_0_alias, 0, 64
	.other		__nv_reservedSMEM_offset_0_alias,@"STO_CUDA_RESERVED_SHARED STV_DEFAULT"
__nv_reservedSMEM_offset_0_alias:
	.zero		0
	.zero		64


//--------------------- .nv.constant0._Z14hello_from_gpuv --------------------------
	.section	.nv.constant0._Z14hello_from_gpuv,"a",@progbits
	.sectionflags	@""
	.align	4
.nv.constant0._Z14hello_from_gpuv:
	.zero		896


//--------------------- SYMBOLS --------------------------

	.type		.nv.reservedSmem.offset0,@object
	.size		.nv.reservedSmem.offset0,0x4
	.type		vprintf,@function
